//
// Generated by NVIDIA NVVM Compiler
//
// Compiler Build ID: CL-36424714
// Cuda compilation tools, release 13.0, V13.0.88
// Based on NVVM 20.0.0
//

.version 9.0
.target sm_100
.address_size 64

	// .globl	_Z11relu_kernelPfS_i
.extern .func  (.param .b32 func_retval0) vprintf
(
	.param .b64 vprintf_param_0,
	.param .b64 vprintf_param_1
)
;
.global .align 1 .b8 $str[11] = {37, 100, 32, 37, 100, 32, 37, 100, 32, 10};

.visible .entry _Z11relu_kernelPfS_i(
	.param .u64 .ptr .align 1 _Z11relu_kernelPfS_i_param_0,
	.param .u64 .ptr .align 1 _Z11relu_kernelPfS_i_param_1,
	.param .u32 _Z11relu_kernelPfS_i_param_2
)
{
	.local .align 8 .b8 	__local_depot0[16];
	.reg .b64 	%SP;
	.reg .b64 	%SPL;
	.reg .pred 	%p<2>;
	.reg .b32 	%r<8>;
	.reg .b32 	%f<3>;
	.reg .b64 	%rd<12>;

	mov.u64 	%SPL, __local_depot0;
	cvta.local.u64 	%SP, %SPL;
	ld.param.u64 	%rd1, [_Z11relu_kernelPfS_i_param_0];
	ld.param.u64 	%rd2, [_Z11relu_kernelPfS_i_param_1];
	ld.param.u32 	%r2, [_Z11relu_kernelPfS_i_param_2];
	add.u64 	%rd3, %SP, 0;
	add.u64 	%rd4, %SPL, 0;
	mov.u32 	%r3, %ntid.x;
	mov.u32 	%r4, %ctaid.x;
	mov.u32 	%r5, %tid.x;
	mad.lo.s32 	%r1, %r3, %r4, %r5;
	st.local.v2.u32 	[%rd4], {%r3, %r4};
	st.local.u32 	[%rd4+8], %r1;
	mov.u64 	%rd5, $str;
	cvta.global.u64 	%rd6, %rd5;
	{ // callseq 0, 0
	.param .b64 param0;
	st.param.b64 	[param0], %rd6;
	.param .b64 param1;
	st.param.b64 	[param1], %rd3;
	.param .b32 retval0;
	call.uni (retval0), 
	vprintf, 
	(
	param0, 
	param1
	);
	ld.param.b32 	%r6, [retval0];
	} // callseq 0
	setp.ge.s32 	%p1, %r1, %r2;
	@%p1 bra 	$L__BB0_2;
	cvta.to.global.u64 	%rd7, %rd2;
	cvta.to.global.u64 	%rd8, %rd1;
	mul.wide.s32 	%rd9, %r1, 4;
	add.s64 	%rd10, %rd8, %rd9;
	ld.global.nc.f32 	%f1, [%rd10];
	max.f32 	%f2, %f1, 0f00000000;
	add.s64 	%rd11, %rd7, %rd9;
	st.global.f32 	[%rd11], %f2;
$L__BB0_2:
	ret;

}


// ===== COMPILED SASS (sm_100) =====

	.target	sm_100

	.elftype	@"ET_EXEC"


//--------------------- .note.nv.tkinfo           --------------------------
	.section	.note.nv.tkinfo,"",@"SHT_NOTE"
	.sectionflags	@"SHF_NOTE_NV_TKINFO"
	.tkinfo
        /*0018*/ 	.word	0x00000002
        /*0030*/ 	.string	""
        /*0030*/ 	.string	"ptxas"
        /*0030*/ 	.string	"Cuda compilation tools, release 13.0, V13.0.88"
        /*0030*/ 	.string	"Build cuda_13.0.r13.0/compiler.36424714_0"
        /*0030*/ 	.string	"-arch sm_100 -m 64 "



//--------------------- .note.nv.cuinfo           --------------------------
	.section	.note.nv.cuinfo,"",@"SHT_NOTE"
	.sectionflags	@"SHF_NOTE_NV_CUINFO"
        /*0018*/ 	.short	0x0002
        /*001a*/ 	.short	0x0064
        /*001c*/ 	.short	0x0082
	.zero		2


//--------------------- .nv.info                  --------------------------
	.section	.nv.info,"",@"SHT_CUDA_INFO"
	.align	4


	//----- nvinfo : EIATTR_REGCOUNT
	.align		4
        /*0000*/ 	.byte	0x04, 0x2f
        /*0002*/ 	.short	(.L_2 - .L_1)
	.align		4
.L_1:
        /*0004*/ 	.word	index@(_Z11relu_kernelPfS_i)
        /*0008*/ 	.word	0x00000018


	//----- nvinfo : EIATTR_FRAME_SIZE
	.align		4
.L_2:
        /*000c*/ 	.byte	0x04, 0x11
        /*000e*/ 	.short	(.L_4 - .L_3)
	.align		4
.L_3:
        /*0010*/ 	.word	index@(_Z11relu_kernelPfS_i)
        /*0014*/ 	.word	0x00000010


	//----- nvinfo : EIATTR_MIN_STACK_SIZE
	.align		4
.L_4:
        /*0018*/ 	.byte	0x04, 0x12
        /*001a*/ 	.short	(.L_6 - .L_5)
	.align		4
.L_5:
        /*001c*/ 	.word	index@(_Z11relu_kernelPfS_i)
        /*0020*/ 	.word	0x00000010
.L_6:


//--------------------- .nv.compat                --------------------------
	.section	.nv.compat,"",@"SHT_CUDA_COMPAT_INFO"
	.align	4
        /*0000*/ 	.byte	0x02, 0x09, 0x00, 0x00, 0x02, 0x02, 0x01, 0x00, 0x02, 0x05, 0x05, 0x00, 0x03, 0x07, 0x01, 0x01
        /*0010*/ 	.byte	0x02, 0x03, 0x00, 0x00, 0x02, 0x06, 0x01, 0x00, 0x04, 0x0b, 0x08, 0x00, 0x09, 0x00, 0x00, 0x00
        /*0020*/ 	.byte	0x00, 0x00, 0x00, 0x00


//--------------------- .nv.info._Z11relu_kernelPfS_i --------------------------
	.section	.nv.info._Z11relu_kernelPfS_i,"",@"SHT_CUDA_INFO"
	.sectionflags	@""
	.align	4


	//----- nvinfo : EIATTR_CUDA_API_VERSION
	.align		4
        /*0000*/ 	.byte	0x04, 0x37
        /*0002*/ 	.short	(.L_8 - .L_7)
.L_7:
        /*0004*/ 	.word	0x00000082


	//----- nvinfo : EIATTR_KPARAM_INFO
	.align		4
.L_8:
        /*0008*/ 	.byte	0x04, 0x17
        /*000a*/ 	.short	(.L_10 - .L_9)
.L_9:
        /*000c*/ 	.word	0x00000000
        /*0010*/ 	.short	0x0002
        /*0012*/ 	.short	0x0010
        /*0014*/ 	.byte	0x00, 0xf0, 0x11, 0x00


	//----- nvinfo : EIATTR_KPARAM_INFO
	.align		4
.L_10:
        /*0018*/ 	.byte	0x04, 0x17
        /*001a*/ 	.short	(.L_12 - .L_11)
.L_11:
        /*001c*/ 	.word	0x00000000
        /*0020*/ 	.short	0x0001
        /*0022*/ 	.short	0x0008
        /*0024*/ 	.byte	0x00, 0xf5, 0x21, 0x00


	//----- nvinfo : EIATTR_KPARAM_INFO
	.align		4
.L_12:
        /*0028*/ 	.byte	0x04, 0x17
        /*002a*/ 	.short	(.L_14 - .L_13)
.L_13:
        /*002c*/ 	.word	0x00000000
        /*0030*/ 	.short	0x0000
        /*0032*/ 	.short	0x0000
        /*0034*/ 	.byte	0x00, 0xf5, 0x21, 0x00


	//----- nvinfo : EIATTR_SPARSE_MMA_MASK
	.align		4
.L_14:
        /*0038*/ 	.byte	0x03, 0x50
        /*003a*/ 	.short	0x0000


	//----- nvinfo : EIATTR_MAXREG_COUNT
	.align		4
        /*003c*/ 	.byte	0x03, 0x1b
        /*003e*/ 	.short	0x00ff


	//----- nvinfo : EIATTR_EXTERNS
	.align		4
        /*0040*/ 	.byte	0x04, 0x0f
        /*0042*/ 	.short	(.L_16 - .L_15)


	//   ....[0]....
	.align		4
.L_15:
        /*0044*/ 	.word	index@(vprintf)


	//----- nvinfo : EIATTR_MERCURY_ISA_VERSION
	.align		4
.L_16:
        /*0048*/ 	.byte	0x03, 0x5f
        /*004a*/ 	.short	0x0101


	//----- nvinfo : EIATTR_VRC_CTA_INIT_COUNT
	.align		4
        /*004c*/ 	.byte	0x02, 0x4a
	.zero		1
	.zero		1


	//----- nvinfo : EIATTR_SYSCALL_OFFSETS
	.align		4
        /*0050*/ 	.byte	0x04, 0x46
        /*0052*/ 	.short	(.L_18 - .L_17)


	//   ....[0]....
.L_17:
        /*0054*/ 	.word	0x00000120


	//----- nvinfo : EIATTR_EXIT_INSTR_OFFSETS
	.align		4
.L_18:
        /*0058*/ 	.byte	0x04, 0x1c
        /*005a*/ 	.short	(.L_20 - .L_19)


	//   ....[0]....
.L_19:
        /*005c*/ 	.word	0x00000150


	//   ....[1]....
        /*0060*/ 	.word	0x000001e0


	//----- nvinfo : EIATTR_CRS_STACK_SIZE
	.align		4
.L_20:
        /*0064*/ 	.byte	0x04, 0x1e
        /*0066*/ 	.short	(.L_22 - .L_21)
.L_21:
        /*0068*/ 	.word	0x00000000


	//----- nvinfo : EIATTR_CBANK_PARAM_SIZE
	.align		4
.L_22:
        /*006c*/ 	.byte	0x03, 0x19
        /*006e*/ 	.short	0x0014


	//----- nvinfo : EIATTR_PARAM_CBANK
	.align		4
        /*0070*/ 	.byte	0x04, 0x0a
        /*0072*/ 	.short	(.L_24 - .L_23)
	.align		4
.L_23:
        /*0074*/ 	.word	index@(.nv.constant0._Z11relu_kernelPfS_i)
        /*0078*/ 	.short	0x0380
        /*007a*/ 	.short	0x0014


	//----- nvinfo : EIATTR_SW_WAR
	.align		4
.L_24:
        /*007c*/ 	.byte	0x04, 0x36
        /*007e*/ 	.short	(.L_26 - .L_25)
.L_25:
        /*0080*/ 	.word	0x00000008
.L_26:


//--------------------- .nv.callgraph             --------------------------
	.section	.nv.callgraph,"",@"SHT_CUDA_CALLGRAPH"
	.align	4
	.sectionentsize	8
	.align		4
        /*0000*/ 	.word	0x00000000
	.align		4
        /*0004*/ 	.word	0xffffffff
	.align		4
        /*0008*/ 	.word	index@(_Z11relu_kernelPfS_i)
	.align		4
        /*000c*/ 	.word	index@(vprintf)
	.align		4
        /*0010*/ 	.word	0x00000000
	.align		4
        /*0014*/ 	.word	0xfffffffe
	.align		4
        /*0018*/ 	.word	0x00000000
	.align		4
        /*001c*/ 	.word	0xfffffffd
	.align		4
        /*0020*/ 	.word	0x00000000
	.align		4
        /*0024*/ 	.word	0xfffffffc


//--------------------- .nv.constant4             --------------------------
	.section	.nv.constant4,"a",@progbits
	.align	8
	.align		8
.nv.constant4:
        /*0000*/ 	.dword	vprintf
	.align		8
        /*0008*/ 	.dword	$str


//--------------------- .text._Z11relu_kernelPfS_i --------------------------
	.section	.text._Z11relu_kernelPfS_i,"ax",@progbits
	.align	128
        .global         _Z11relu_kernelPfS_i
        .type           _Z11relu_kernelPfS_i,@function
        .size           _Z11relu_kernelPfS_i,(.L_x_2 - _Z11relu_kernelPfS_i)
        .other          _Z11relu_kernelPfS_i,@"STO_CUDA_ENTRY STV_DEFAULT"
_Z11relu_kernelPfS_i:
.text._Z11relu_kernelPfS_i:
[----:B------:R-:W0:Y:S01]  /*0000*/  LDC R1, c[0x0][0x37c] ;  /* 0x0000df00ff017b82 */ /* 0x000e220000000800 */
[----:B------:R-:W1:Y:S01]  /*0010*/  S2R R2, SR_TID.X ;  /* 0x0000000000027919 */ /* 0x000e620000002100 */
[----:B------:R-:W2:Y:S06]  /*0020*/  LDCU UR5, c[0x0][0x2fc] ;  /* 0x00005f80ff0577ac */ /* 0x000eac0008000800 */
[----:B------:R-:W1:Y:S01]  /*0030*/  LDC R10, c[0x0][0x360] ;  /* 0x0000d800ff0a7b82 */ /* 0x000e620000000800 */
[----:B0-----:R-:W-:Y:S01]  /*0040*/  VIADD R1, R1, 0xfffffff0 ;  /* 0xfffffff001017836 */ /* 0x001fe20000000000 */
[----:B------:R-:W1:Y:S01]  /*0050*/  S2R R11, SR_CTAID.X ;  /* 0x00000000000b7919 */ /* 0x000e620000002500 */
[----:B------:R-:W-:Y:S01]  /*0060*/  MOV R0, 0x0 ;  /* 0x0000000000007802 */ /* 0x000fe20000000f00 */
[----:B------:R-:W0:Y:S04]  /*0070*/  LDCU UR4, c[0x0][0x2f8] ;  /* 0x00005f00ff0477ac */ /* 0x000e280008000800 */
[----:B------:R3:W4:Y:S01]  /*0080*/  LDC.64 R8, c[0x4][R0] ;  /* 0x0100000000087b82 */ /* 0x0007220000000a00 */
[----:B------:R-:W5:Y:S01]  /*0090*/  LDCU.64 UR6, c[0x4][0x8] ;  /* 0x01000100ff0677ac */ /* 0x000f620008000a00 */
[----:B0-----:R-:W-:Y:S01]  /*00a0*/  IADD3 R6, P0, PT, R1, UR4, RZ ;  /* 0x0000000401067c10 */ /* 0x001fe2000ff1e0ff */
[----:B-----5:R-:W-:Y:S01]  /*00b0*/  IMAD.U32 R4, RZ, RZ, UR6 ;  /* 0x00000006ff047e24 */ /* 0x020fe2000f8e00ff */
[----:B------:R-:W-:-:S03]  /*00c0*/  MOV R5, UR7 ;  /* 0x0000000700057c02 */ /* 0x000fc60008000f00 */
[----:B--2---:R-:W-:Y:S02]  /*00d0*/  IMAD.X R7, RZ, RZ, UR5, P0 ;  /* 0x00000005ff077e24 */ /* 0x004fe400080e06ff */
[----:B-1----:R-:W-:Y:S01]  /*00e0*/  IMAD R2, R10, R11, R2 ;  /* 0x0000000b0a027224 */ /* 0x002fe200078e0202 */
[----:B------:R3:W-:Y:S04]  /*00f0*/  STL.64 [R1], R10 ;  /* 0x0000000a01007387 */ /* 0x0007e80000100a00 */
[----:B------:R3:W-:Y:S02]  /*0100*/  STL [R1+0x8], R2 ;  /* 0x0000080201007387 */ /* 0x0007e40000100800 */
[----:B------:R-:W-:-:S07]  /*0110*/  LEPC R20, `(.L_x_0) ;  /* 0x000000001014794e */ /* 0x000fce0000000000 */
[----:B---34-:R-:W-:Y:S05]  /*0120*/  CALL.ABS.NOINC R8 ;  /* 0x0000000008007343 */ /* 0x018fea0003c00000 */
.L_x_0:
[----:B------:R-:W0:Y:S02]  /*0130*/  LDCU UR4, c[0x0][0x390] ;  /* 0x00007200ff0477ac */ /* 0x000e240008000800 */
[----:B0-----:R-:W-:-:S13]  /*0140*/  ISETP.GE.AND P0, PT, R2, UR4, PT ;  /* 0x0000000402007c0c */ /* 0x001fda000bf06270 */
[----:B------:R-:W-:Y:S05]  /*0150*/  @P0 EXIT ;  /* 0x000000000000094d */ /* 0x000fea0003800000 */
[----:B------:R-:W0:Y:S01]  /*0160*/  LDC.64 R4, c[0x0][0x380] ;  /* 0x0000e000ff047b82 */ /* 0x000e220000000a00 */
[----:B------:R-:W1:Y:S07]  /*0170*/  LDCU.64 UR4, c[0x0][0x358] ;  /* 0x00006b00ff0477ac */ /* 0x000e6e0008000a00 */
[----:B------:R-:W2:Y:S01]  /*0180*/  LDC.64 R6, c[0x0][0x388] ;  /* 0x0000e200ff067b82 */ /* 0x000ea20000000a00 */
[----:B0-----:R-:W-:-:S06]  /*0190*/  IMAD.WIDE R4, R2, 0x4, R4 ;  /* 0x0000000402047825 */ /* 0x001fcc00078e0204 */
[----:B-1----:R-:W3:Y:S01]  /*01a0*/  LDG.E.CONSTANT R4, desc[UR4][R4.64] ;  /* 0x0000000404047981 */ /* 0x002ee2000c1e9900 */
[----:B--2---:R-:W-:Y:S01]  /*01b0*/  IMAD.WIDE R2, R2, 0x4, R6 ;  /* 0x0000000402027825 */ /* 0x004fe200078e0206 */
[----:B---3--:R-:W-:-:S05]  /*01c0*/  FMNMX R7, RZ, R4, !PT ;  /* 0x00000004ff077209 */ /* 0x008fca0007800000 */
[----:B------:R-:W-:Y:S01]  /*01d0*/  STG.E desc[UR4][R2.64], R7 ;  /* 0x0000000702007986 */ /* 0x000fe2000c101904 */
[----:B------:R-:W-:Y:S05]  /*01e0*/  EXIT ;  /* 0x000000000000794d */ /* 0x000fea0003800000 */
.L_x_1:
[----:B------:R-:W-:-:S00]  /*01f0*/  BRA `(.L_x_1) ;  /* 0xfffffffc00fc7947 */ /* 0x000fc0000383ffff */
[----:B------:R-:W-:-:S00]  /*0200*/  NOP ;  /* 0x0000000000007918 */ /* 0x000fc00000000000 */
[----:B------:R-:W-:-:S00]  /*0210*/  NOP ;  /* 0x0000000000007918 */ /* 0x000fc00000000000 */
[----:B------:R-:W-:-:S00]  /*0220*/  NOP ;  /* 0x0000000000007918 */ /* 0x000fc00000000000 */
[----:B------:R-:W-:-:S00]  /*0230*/  NOP ;  /* 0x0000000000007918 */ /* 0x000fc00000000000 */
[----:B------:R-:W-:-:S00]  /*0240*/  NOP ;  /* 0x0000000000007918 */ /* 0x000fc00000000000 */
[----:B------:R-:W-:-:S00]  /*0250*/  NOP ;  /* 0x0000000000007918 */ /* 0x000fc00000000000 */
[----:B------:R-:W-:-:S00]  /*0260*/  NOP ;  /* 0x0000000000007918 */ /* 0x000fc00000000000 */
[----:B------:R-:W-:-:S00]  /*0270*/  NOP ;  /* 0x0000000000007918 */ /* 0x000fc00000000000 */
.L_x_2:


//--------------------- .nv.global.init           --------------------------
	.section	.nv.global.init,"aw",@progbits
.nv.global.init:
	.type		$str,@object
	.size		$str,(.L_0 - $str)
$str:
        /*0000*/ 	.byte	0x25, 0x64, 0x20, 0x25, 0x64, 0x20, 0x25, 0x64, 0x20, 0x0a, 0x00
.L_0:


//--------------------- .nv.shared.reserved.0     --------------------------
	.section	.nv.shared.reserved.0,"aw",@nobits
	.weak		__nv_reservedSMEM_offset_0_alias
	.size		__nv_reservedSMEM_offset_0_alias, 0, 64
	.other		__nv_reservedSMEM_offset_0_alias,@"STO_CUDA_RESERVED_SHARED STV_DEFAULT"
__nv_reservedSMEM_offset_0_alias:
	.zero		0
	.zero		64


//--------------------- .nv.constant0._Z11relu_kernelPfS_i --------------------------
	.section	.nv.constant0._Z11relu_kernelPfS_i,"a",@progbits
	.sectionflags	@""
	.align	4
.nv.constant0._Z11relu_kernelPfS_i:
	.zero		916


//--------------------- SYMBOLS --------------------------

	.type		.nv.reservedSmem.offset0,@object
	.size		.nv.reservedSmem.offset0,0x4
	.type		vprintf,@function
